//
// Generated by NVIDIA NVVM Compiler
//
// Compiler Build ID: CL-36424714
// Cuda compilation tools, release 13.0, V13.0.88
// Based on NVVM 20.0.0
//

.version 9.0
.target sm_100
.address_size 64

	// .globl	_Z3addPKiS0_Pi

.visible .entry _Z3addPKiS0_Pi(
	.param .u64 .ptr .align 1 _Z3addPKiS0_Pi_param_0,
	.param .u64 .ptr .align 1 _Z3addPKiS0_Pi_param_1,
	.param .u64 .ptr .align 1 _Z3addPKiS0_Pi_param_2
)
{
	.reg .b32 	%r<8>;
	.reg .b64 	%rd<11>;

	ld.param.u64 	%rd1, [_Z3addPKiS0_Pi_param_0];
	ld.param.u64 	%rd2, [_Z3addPKiS0_Pi_param_1];
	ld.param.u64 	%rd3, [_Z3addPKiS0_Pi_param_2];
	cvta.to.global.u64 	%rd4, %rd3;
	cvta.to.global.u64 	%rd5, %rd2;
	cvta.to.global.u64 	%rd6, %rd1;
	mov.u32 	%r1, %ctaid.x;
	mov.u32 	%r2, %ntid.x;
	mov.u32 	%r3, %tid.x;
	mad.lo.s32 	%r4, %r1, %r2, %r3;
	mul.wide.u32 	%rd7, %r4, 4;
	add.s64 	%rd8, %rd6, %rd7;
	ld.global.u32 	%r5, [%rd8];
	add.s64 	%rd9, %rd5, %rd7;
	ld.global.u32 	%r6, [%rd9];
	add.s32 	%r7, %r6, %r5;
	add.s64 	%rd10, %rd4, %rd7;
	st.global.u32 	[%rd10], %r7;
	ret;

}
	// .globl	_Z8subtractPKiS0_Pi
.visible .entry _Z8subtractPKiS0_Pi(
	.param .u64 .ptr .align 1 _Z8subtractPKiS0_Pi_param_0,
	.param .u64 .ptr .align 1 _Z8subtractPKiS0_Pi_param_1,
	.param .u64 .ptr .align 1 _Z8subtractPKiS0_Pi_param_2
)
{
	.reg .b32 	%r<8>;
	.reg .b64 	%rd<11>;

	ld.param.u64 	%rd1, [_Z8subtractPKiS0_Pi_param_0];
	ld.param.u64 	%rd2, [_Z8subtractPKiS0_Pi_param_1];
	ld.param.u64 	%rd3, [_Z8subtractPKiS0_Pi_param_2];
	cvta.to.global.u64 	%rd4, %rd3;
	cvta.to.global.u64 	%rd5, %rd2;
	cvta.to.global.u64 	%rd6, %rd1;
	mov.u32 	%r1, %ctaid.x;
	mov.u32 	%r2, %ntid.x;
	mov.u32 	%r3, %tid.x;
	mad.lo.s32 	%r4, %r1, %r2, %r3;
	mul.wide.u32 	%rd7, %r4, 4;
	add.s64 	%rd8, %rd6, %rd7;
	ld.global.u32 	%r5, [%rd8];
	add.s64 	%rd9, %rd5, %rd7;
	ld.global.u32 	%r6, [%rd9];
	sub.s32 	%r7, %r5, %r6;
	add.s64 	%rd10, %rd4, %rd7;
	st.global.u32 	[%rd10], %r7;
	ret;

}
	// .globl	_Z8multiplyPKiS0_Pi
.visible .entry _Z8multiplyPKiS0_Pi(
	.param .u64 .ptr .align 1 _Z8multiplyPKiS0_Pi_param_0,
	.param .u64 .ptr .align 1 _Z8multiplyPKiS0_Pi_param_1,
	.param .u64 .ptr .align 1 _Z8multiplyPKiS0_Pi_param_2
)
{
	.reg .b32 	%r<8>;
	.reg .b64 	%rd<11>;

	ld.param.u64 	%rd1, [_Z8multiplyPKiS0_Pi_param_0];
	ld.param.u64 	%rd2, [_Z8multiplyPKiS0_Pi_param_1];
	ld.param.u64 	%rd3, [_Z8multiplyPKiS0_Pi_param_2];
	cvta.to.global.u64 	%rd4, %rd3;
	cvta.to.global.u64 	%rd5, %rd2;
	cvta.to.global.u64 	%rd6, %rd1;
	mov.u32 	%r1, %ctaid.x;
	mov.u32 	%r2, %ntid.x;
	mov.u32 	%r3, %tid.x;
	mad.lo.s32 	%r4, %r1, %r2, %r3;
	mul.wide.u32 	%rd7, %r4, 4;
	add.s64 	%rd8, %rd6, %rd7;
	ld.global.u32 	%r5, [%rd8];
	add.s64 	%rd9, %rd5, %rd7;
	ld.global.u32 	%r6, [%rd9];
	mul.lo.s32 	%r7, %r6, %r5;
	add.s64 	%rd10, %rd4, %rd7;
	st.global.u32 	[%rd10], %r7;
	ret;

}
	// .globl	_Z6moduloPKiS0_Pi
.visible .entry _Z6moduloPKiS0_Pi(
	.param .u64 .ptr .align 1 _Z6moduloPKiS0_Pi_param_0,
	.param .u64 .ptr .align 1 _Z6moduloPKiS0_Pi_param_1,
	.param .u64 .ptr .align 1 _Z6moduloPKiS0_Pi_param_2
)
{
	.reg .b32 	%r<8>;
	.reg .b64 	%rd<11>;

	ld.param.u64 	%rd1, [_Z6moduloPKiS0_Pi_param_0];
	ld.param.u64 	%rd2, [_Z6moduloPKiS0_Pi_param_1];
	ld.param.u64 	%rd3, [_Z6moduloPKiS0_Pi_param_2];
	cvta.to.global.u64 	%rd4, %rd3;
	cvta.to.global.u64 	%rd5, %rd2;
	cvta.to.global.u64 	%rd6, %rd1;
	mov.u32 	%r1, %ctaid.x;
	mov.u32 	%r2, %ntid.x;
	mov.u32 	%r3, %tid.x;
	mad.lo.s32 	%r4, %r1, %r2, %r3;
	mul.wide.u32 	%rd7, %r4, 4;
	add.s64 	%rd8, %rd6, %rd7;
	ld.global.u32 	%r5, [%rd8];
	add.s64 	%rd9, %rd5, %rd7;
	ld.global.u32 	%r6, [%rd9];
	rem.s32 	%r7, %r5, %r6;
	add.s64 	%rd10, %rd4, %rd7;
	st.global.u32 	[%rd10], %r7;
	ret;

}


// ===== COMPILED SASS (sm_100) =====

	.target	sm_100

	.elftype	@"ET_EXEC"


//--------------------- .note.nv.tkinfo           --------------------------
	.section	.note.nv.tkinfo,"",@"SHT_NOTE"
	.sectionflags	@"SHF_NOTE_NV_TKINFO"
	.tkinfo
        /*0018*/ 	.word	0x00000002
        /*0030*/ 	.string	""
        /*0030*/ 	.string	"ptxas"
        /*0030*/ 	.string	"Cuda compilation tools, release 13.0, V13.0.88"
        /*0030*/ 	.string	"Build cuda_13.0.r13.0/compiler.36424714_0"
        /*0030*/ 	.string	"-arch sm_100 -m 64 "



//--------------------- .note.nv.cuinfo           --------------------------
	.section	.note.nv.cuinfo,"",@"SHT_NOTE"
	.sectionflags	@"SHF_NOTE_NV_CUINFO"
        /*0018*/ 	.short	0x0002
        /*001a*/ 	.short	0x0064
        /*001c*/ 	.short	0x0082
	.zero		2


//--------------------- .nv.info                  --------------------------
	.section	.nv.info,"",@"SHT_CUDA_INFO"
	.align	4


	//----- nvinfo : EIATTR_REGCOUNT
	.align		4
        /*0000*/ 	.byte	0x04, 0x2f
        /*0002*/ 	.short	(.L_1 - .L_0)
	.align		4
.L_0:
        /*0004*/ 	.word	index@(_Z3addPKiS0_Pi)
        /*0008*/ 	.word	0x0000000c


	//----- nvinfo : EIATTR_FRAME_SIZE
	.align		4
.L_1:
        /*000c*/ 	.byte	0x04, 0x11
        /*000e*/ 	.short	(.L_3 - .L_2)
	.align		4
.L_2:
        /*0010*/ 	.word	index@(_Z3addPKiS0_Pi)
        /*0014*/ 	.word	0x00000000


	//----- nvinfo : EIATTR_REGCOUNT
	.align		4
.L_3:
        /*0018*/ 	.byte	0x04, 0x2f
        /*001a*/ 	.short	(.L_5 - .L_4)
	.align		4
.L_4:
        /*001c*/ 	.word	index@(_Z8subtractPKiS0_Pi)
        /*0020*/ 	.word	0x0000000c


	//----- nvinfo : EIATTR_FRAME_SIZE
	.align		4
.L_5:
        /*0024*/ 	.byte	0x04, 0x11
        /*0026*/ 	.short	(.L_7 - .L_6)
	.align		4
.L_6:
        /*0028*/ 	.word	index@(_Z8subtractPKiS0_Pi)
        /*002c*/ 	.word	0x00000000


	//----- nvinfo : EIATTR_REGCOUNT
	.align		4
.L_7:
        /*0030*/ 	.byte	0x04, 0x2f
        /*0032*/ 	.short	(.L_9 - .L_8)
	.align		4
.L_8:
        /*0034*/ 	.word	index@(_Z8multiplyPKiS0_Pi)
        /*0038*/ 	.word	0x0000000c


	//----- nvinfo : EIATTR_FRAME_SIZE
	.align		4
.L_9:
        /*003c*/ 	.byte	0x04, 0x11
        /*003e*/ 	.short	(.L_11 - .L_10)
	.align		4
.L_10:
        /*0040*/ 	.word	index@(_Z8multiplyPKiS0_Pi)
        /*0044*/ 	.word	0x00000000


	//----- nvinfo : EIATTR_REGCOUNT
	.align		4
.L_11:
        /*0048*/ 	.byte	0x04, 0x2f
        /*004a*/ 	.short	(.L_13 - .L_12)
	.align		4
.L_12:
        /*004c*/ 	.word	index@(_Z6moduloPKiS0_Pi)
        /*0050*/ 	.word	0x0000000d


	//----- nvinfo : EIATTR_FRAME_SIZE
	.align		4
.L_13:
        /*0054*/ 	.byte	0x04, 0x11
        /*0056*/ 	.short	(.L_15 - .L_14)
	.align		4
.L_14:
        /*0058*/ 	.word	index@(_Z6moduloPKiS0_Pi)
        /*005c*/ 	.word	0x00000000


	//----- nvinfo : EIATTR_MIN_STACK_SIZE
	.align		4
.L_15:
        /*0060*/ 	.byte	0x04, 0x12
        /*0062*/ 	.short	(.L_17 - .L_16)
	.align		4
.L_16:
        /*0064*/ 	.word	index@(_Z6moduloPKiS0_Pi)
        /*0068*/ 	.word	0x00000000


	//----- nvinfo : EIATTR_MIN_STACK_SIZE
	.align		4
.L_17:
        /*006c*/ 	.byte	0x04, 0x12
        /*006e*/ 	.short	(.L_19 - .L_18)
	.align		4
.L_18:
        /*0070*/ 	.word	index@(_Z8multiplyPKiS0_Pi)
        /*0074*/ 	.word	0x00000000


	//----- nvinfo : EIATTR_MIN_STACK_SIZE
	.align		4
.L_19:
        /*0078*/ 	.byte	0x04, 0x12
        /*007a*/ 	.short	(.L_21 - .L_20)
	.align		4
.L_20:
        /*007c*/ 	.word	index@(_Z8subtractPKiS0_Pi)
        /*0080*/ 	.word	0x00000000


	//----- nvinfo : EIATTR_MIN_STACK_SIZE
	.align		4
.L_21:
        /*0084*/ 	.byte	0x04, 0x12
        /*0086*/ 	.short	(.L_23 - .L_22)
	.align		4
.L_22:
        /*0088*/ 	.word	index@(_Z3addPKiS0_Pi)
        /*008c*/ 	.word	0x00000000
.L_23:


//--------------------- .nv.compat                --------------------------
	.section	.nv.compat,"",@"SHT_CUDA_COMPAT_INFO"
	.align	4
        /*0000*/ 	.byte	0x02, 0x09, 0x00, 0x00, 0x02, 0x02, 0x01, 0x00, 0x02, 0x05, 0x05, 0x00, 0x03, 0x07, 0x01, 0x01
        /*0010*/ 	.byte	0x02, 0x03, 0x00, 0x00, 0x02, 0x06, 0x01, 0x00, 0x04, 0x0b, 0x08, 0x00, 0x09, 0x00, 0x00, 0x00
        /*0020*/ 	.byte	0x00, 0x00, 0x00, 0x00


//--------------------- .nv.info._Z6moduloPKiS0_Pi --------------------------
	.section	.nv.info._Z6moduloPKiS0_Pi,"",@"SHT_CUDA_INFO"
	.sectionflags	@""
	.align	4


	//----- nvinfo : EIATTR_CUDA_API_VERSION
	.align		4
        /*0000*/ 	.byte	0x04, 0x37
        /*0002*/ 	.short	(.L_25 - .L_24)
.L_24:
        /*0004*/ 	.word	0x00000082


	//----- nvinfo : EIATTR_KPARAM_INFO
	.align		4
.L_25:
        /*0008*/ 	.byte	0x04, 0x17
        /*000a*/ 	.short	(.L_27 - .L_26)
.L_26:
        /*000c*/ 	.word	0x00000000
        /*0010*/ 	.short	0x0002
        /*0012*/ 	.short	0x0010
        /*0014*/ 	.byte	0x00, 0xf5, 0x21, 0x00


	//----- nvinfo : EIATTR_KPARAM_INFO
	.align		4
.L_27:
        /*0018*/ 	.byte	0x04, 0x17
        /*001a*/ 	.short	(.L_29 - .L_28)
.L_28:
        /*001c*/ 	.word	0x00000000
        /*0020*/ 	.short	0x0001
        /*0022*/ 	.short	0x0008
        /*0024*/ 	.byte	0x00, 0xf5, 0x21, 0x00


	//----- nvinfo : EIATTR_KPARAM_INFO
	.align		4
.L_29:
        /*0028*/ 	.byte	0x04, 0x17
        /*002a*/ 	.short	(.L_31 - .L_30)
.L_30:
        /*002c*/ 	.word	0x00000000
        /*0030*/ 	.short	0x0000
        /*0032*/ 	.short	0x0000
        /*0034*/ 	.byte	0x00, 0xf5, 0x21, 0x00


	//----- nvinfo : EIATTR_SPARSE_MMA_MASK
	.align		4
.L_31:
        /*0038*/ 	.byte	0x03, 0x50
        /*003a*/ 	.short	0x0000


	//----- nvinfo : EIATTR_MAXREG_COUNT
	.align		4
        /*003c*/ 	.byte	0x03, 0x1b
        /*003e*/ 	.short	0x00ff


	//----- nvinfo : EIATTR_MERCURY_ISA_VERSION
	.align		4
        /*0040*/ 	.byte	0x03, 0x5f
        /*0042*/ 	.short	0x0101


	//----- nvinfo : EIATTR_VRC_CTA_INIT_COUNT
	.align		4
        /*0044*/ 	.byte	0x02, 0x4a
	.zero		1
	.zero		1


	//----- nvinfo : EIATTR_EXIT_INSTR_OFFSETS
	.align		4
        /*0048*/ 	.byte	0x04, 0x1c
        /*004a*/ 	.short	(.L_33 - .L_32)


	//   ....[0]....
.L_32:
        /*004c*/ 	.word	0x00000250


	//----- nvinfo : EIATTR_CBANK_PARAM_SIZE
	.align		4
.L_33:
        /*0050*/ 	.byte	0x03, 0x19
        /*0052*/ 	.short	0x0018


	//----- nvinfo : EIATTR_PARAM_CBANK
	.align		4
        /*0054*/ 	.byte	0x04, 0x0a
        /*0056*/ 	.short	(.L_35 - .L_34)
	.align		4
.L_34:
        /*0058*/ 	.word	index@(.nv.constant0._Z6moduloPKiS0_Pi)
        /*005c*/ 	.short	0x0380
        /*005e*/ 	.short	0x0018


	//----- nvinfo : EIATTR_SW_WAR
	.align		4
.L_35:
        /*0060*/ 	.byte	0x04, 0x36
        /*0062*/ 	.short	(.L_37 - .L_36)
.L_36:
        /*0064*/ 	.word	0x00000008
.L_37:


//--------------------- .nv.info._Z8multiplyPKiS0_Pi --------------------------
	.section	.nv.info._Z8multiplyPKiS0_Pi,"",@"SHT_CUDA_INFO"
	.sectionflags	@""
	.align	4


	//----- nvinfo : EIATTR_CUDA_API_VERSION
	.align		4
        /*0000*/ 	.byte	0x04, 0x37
        /*0002*/ 	.short	(.L_39 - .L_38)
.L_38:
        /*0004*/ 	.word	0x00000082


	//----- nvinfo : EIATTR_KPARAM_INFO
	.align		4
.L_39:
        /*0008*/ 	.byte	0x04, 0x17
        /*000a*/ 	.short	(.L_41 - .L_40)
.L_40:
        /*000c*/ 	.word	0x00000000
        /*0010*/ 	.short	0x0002
        /*0012*/ 	.short	0x0010
        /*0014*/ 	.byte	0x00, 0xf5, 0x21, 0x00


	//----- nvinfo : EIATTR_KPARAM_INFO
	.align		4
.L_41:
        /*0018*/ 	.byte	0x04, 0x17
        /*001a*/ 	.short	(.L_43 - .L_42)
.L_42:
        /*001c*/ 	.word	0x00000000
        /*0020*/ 	.short	0x0001
        /*0022*/ 	.short	0x0008
        /*0024*/ 	.byte	0x00, 0xf5, 0x21, 0x00


	//----- nvinfo : EIATTR_KPARAM_INFO
	.align		4
.L_43:
        /*0028*/ 	.byte	0x04, 0x17
        /*002a*/ 	.short	(.L_45 - .L_44)
.L_44:
        /*002c*/ 	.word	0x00000000
        /*0030*/ 	.short	0x0000
        /*0032*/ 	.short	0x0000
        /*0034*/ 	.byte	0x00, 0xf5, 0x21, 0x00


	//----- nvinfo : EIATTR_SPARSE_MMA_MASK
	.align		4
.L_45:
        /*0038*/ 	.byte	0x03, 0x50
        /*003a*/ 	.short	0x0000


	//----- nvinfo : EIATTR_MAXREG_COUNT
	.align		4
        /*003c*/ 	.byte	0x03, 0x1b
        /*003e*/ 	.short	0x00ff


	//----- nvinfo : EIATTR_MERCURY_ISA_VERSION
	.align		4
        /*0040*/ 	.byte	0x03, 0x5f
        /*0042*/ 	.short	0x0101


	//----- nvinfo : EIATTR_VRC_CTA_INIT_COUNT
	.align		4
        /*0044*/ 	.byte	0x02, 0x4a
	.zero		1
	.zero		1


	//----- nvinfo : EIATTR_EXIT_INSTR_OFFSETS
	.align		4
        /*0048*/ 	.byte	0x04, 0x1c
        /*004a*/ 	.short	(.L_47 - .L_46)


	//   ....[0]....
.L_46:
        /*004c*/ 	.word	0x00000100


	//----- nvinfo : EIATTR_CBANK_PARAM_SIZE
	.align		4
.L_47:
        /*0050*/ 	.byte	0x03, 0x19
        /*0052*/ 	.short	0x0018


	//----- nvinfo : EIATTR_PARAM_CBANK
	.align		4
        /*0054*/ 	.byte	0x04, 0x0a
        /*0056*/ 	.short	(.L_49 - .L_48)
	.align		4
.L_48:
        /*0058*/ 	.word	index@(.nv.constant0._Z8multiplyPKiS0_Pi)
        /*005c*/ 	.short	0x0380
        /*005e*/ 	.short	0x0018


	//----- nvinfo : EIATTR_SW_WAR
	.align		4
.L_49:
        /*0060*/ 	.byte	0x04, 0x36
        /*0062*/ 	.short	(.L_51 - .L_50)
.L_50:
        /*0064*/ 	.word	0x00000008
.L_51:


//--------------------- .nv.info._Z8subtractPKiS0_Pi --------------------------
	.section	.nv.info._Z8subtractPKiS0_Pi,"",@"SHT_CUDA_INFO"
	.sectionflags	@""
	.align	4


	//----- nvinfo : EIATTR_CUDA_API_VERSION
	.align		4
        /*0000*/ 	.byte	0x04, 0x37
        /*0002*/ 	.short	(.L_53 - .L_52)
.L_52:
        /*0004*/ 	.word	0x00000082


	//----- nvinfo : EIATTR_KPARAM_INFO
	.align		4
.L_53:
        /*0008*/ 	.byte	0x04, 0x17
        /*000a*/ 	.short	(.L_55 - .L_54)
.L_54:
        /*000c*/ 	.word	0x00000000
        /*0010*/ 	.short	0x0002
        /*0012*/ 	.short	0x0010
        /*0014*/ 	.byte	0x00, 0xf5, 0x21, 0x00


	//----- nvinfo : EIATTR_KPARAM_INFO
	.align		4
.L_55:
        /*0018*/ 	.byte	0x04, 0x17
        /*001a*/ 	.short	(.L_57 - .L_56)
.L_56:
        /*001c*/ 	.word	0x00000000
        /*0020*/ 	.short	0x0001
        /*0022*/ 	.short	0x0008
        /*0024*/ 	.byte	0x00, 0xf5, 0x21, 0x00


	//----- nvinfo : EIATTR_KPARAM_INFO
	.align		4
.L_57:
        /*0028*/ 	.byte	0x04, 0x17
        /*002a*/ 	.short	(.L_59 - .L_58)
.L_58:
        /*002c*/ 	.word	0x00000000
        /*0030*/ 	.short	0x0000
        /*0032*/ 	.short	0x0000
        /*0034*/ 	.byte	0x00, 0xf5, 0x21, 0x00


	//----- nvinfo : EIATTR_SPARSE_MMA_MASK
	.align		4
.L_59:
        /*0038*/ 	.byte	0x03, 0x50
        /*003a*/ 	.short	0x0000


	//----- nvinfo : EIATTR_MAXREG_COUNT
	.align		4
        /*003c*/ 	.byte	0x03, 0x1b
        /*003e*/ 	.short	0x00ff


	//----- nvinfo : EIATTR_MERCURY_ISA_VERSION
	.align		4
        /*0040*/ 	.byte	0x03, 0x5f
        /*0042*/ 	.short	0x0101


	//----- nvinfo : EIATTR_VRC_CTA_INIT_COUNT
	.align		4
        /*0044*/ 	.byte	0x02, 0x4a
	.zero		1
	.zero		1


	//----- nvinfo : EIATTR_EXIT_INSTR_OFFSETS
	.align		4
        /*0048*/ 	.byte	0x04, 0x1c
        /*004a*/ 	.short	(.L_61 - .L_60)


	//   ....[0]....
.L_60:
        /*004c*/ 	.word	0x00000100


	//----- nvinfo : EIATTR_CBANK_PARAM_SIZE
	.align		4
.L_61:
        /*0050*/ 	.byte	0x03, 0x19
        /*0052*/ 	.short	0x0018


	//----- nvinfo : EIATTR_PARAM_CBANK
	.align		4
        /*0054*/ 	.byte	0x04, 0x0a
        /*0056*/ 	.short	(.L_63 - .L_62)
	.align		4
.L_62:
        /*0058*/ 	.word	index@(.nv.constant0._Z8subtractPKiS0_Pi)
        /*005c*/ 	.short	0x0380
        /*005e*/ 	.short	0x0018


	//----- nvinfo : EIATTR_SW_WAR
	.align		4
.L_63:
        /*0060*/ 	.byte	0x04, 0x36
        /*0062*/ 	.short	(.L_65 - .L_64)
.L_64:
        /*0064*/ 	.word	0x00000008
.L_65:


//--------------------- .nv.info._Z3addPKiS0_Pi   --------------------------
	.section	.nv.info._Z3addPKiS0_Pi,"",@"SHT_CUDA_INFO"
	.sectionflags	@""
	.align	4


	//----- nvinfo : EIATTR_CUDA_API_VERSION
	.align		4
        /*0000*/ 	.byte	0x04, 0x37
        /*0002*/ 	.short	(.L_67 - .L_66)
.L_66:
        /*0004*/ 	.word	0x00000082


	//----- nvinfo : EIATTR_KPARAM_INFO
	.align		4
.L_67:
        /*0008*/ 	.byte	0x04, 0x17
        /*000a*/ 	.short	(.L_69 - .L_68)
.L_68:
        /*000c*/ 	.word	0x00000000
        /*0010*/ 	.short	0x0002
        /*0012*/ 	.short	0x0010
        /*0014*/ 	.byte	0x00, 0xf5, 0x21, 0x00


	//----- nvinfo : EIATTR_KPARAM_INFO
	.align		4
.L_69:
        /*0018*/ 	.byte	0x04, 0x17
        /*001a*/ 	.short	(.L_71 - .L_70)
.L_70:
        /*001c*/ 	.word	0x00000000
        /*0020*/ 	.short	0x0001
        /*0022*/ 	.short	0x0008
        /*0024*/ 	.byte	0x00, 0xf5, 0x21, 0x00


	//----- nvinfo : EIATTR_KPARAM_INFO
	.align		4
.L_71:
        /*0028*/ 	.byte	0x04, 0x17
        /*002a*/ 	.short	(.L_73 - .L_72)
.L_72:
        /*002c*/ 	.word	0x00000000
        /*0030*/ 	.short	0x0000
        /*0032*/ 	.short	0x0000
        /*0034*/ 	.byte	0x00, 0xf5, 0x21, 0x00


	//----- nvinfo : EIATTR_SPARSE_MMA_MASK
	.align		4
.L_73:
        /*0038*/ 	.byte	0x03, 0x50
        /*003a*/ 	.short	0x0000


	//----- nvinfo : EIATTR_MAXREG_COUNT
	.align		4
        /*003c*/ 	.byte	0x03, 0x1b
        /*003e*/ 	.short	0x00ff


	//----- nvinfo : EIATTR_MERCURY_ISA_VERSION
	.align		4
        /*0040*/ 	.byte	0x03, 0x5f
        /*0042*/ 	.short	0x0101


	//----- nvinfo : EIATTR_VRC_CTA_INIT_COUNT
	.align		4
        /*0044*/ 	.byte	0x02, 0x4a
	.zero		1
	.zero		1


	//----- nvinfo : EIATTR_EXIT_INSTR_OFFSETS
	.align		4
        /*0048*/ 	.byte	0x04, 0x1c
        /*004a*/ 	.short	(.L_75 - .L_74)


	//   ....[0]....
.L_74:
        /*004c*/ 	.word	0x00000100


	//----- nvinfo : EIATTR_CBANK_PARAM_SIZE
	.align		4
.L_75:
        /*0050*/ 	.byte	0x03, 0x19
        /*0052*/ 	.short	0x0018


	//----- nvinfo : EIATTR_PARAM_CBANK
	.align		4
        /*0054*/ 	.byte	0x04, 0x0a
        /*0056*/ 	.short	(.L_77 - .L_76)
	.align		4
.L_76:
        /*0058*/ 	.word	index@(.nv.constant0._Z3addPKiS0_Pi)
        /*005c*/ 	.short	0x0380
        /*005e*/ 	.short	0x0018


	//----- nvinfo : EIATTR_SW_WAR
	.align		4
.L_77:
        /*0060*/ 	.byte	0x04, 0x36
        /*0062*/ 	.short	(.L_79 - .L_78)
.L_78:
        /*0064*/ 	.word	0x00000008
.L_79:


//--------------------- .nv.callgraph             --------------------------
	.section	.nv.callgraph,"",@"SHT_CUDA_CALLGRAPH"
	.align	4
	.sectionentsize	8
	.align		4
        /*0000*/ 	.word	0x00000000
	.align		4
        /*0004*/ 	.word	0xffffffff
	.align		4
        /*0008*/ 	.word	0x00000000
	.align		4
        /*000c*/ 	.word	0xfffffffe
	.align		4
        /*0010*/ 	.word	0x00000000
	.align		4
        /*0014*/ 	.word	0xfffffffd
	.align		4
        /*0018*/ 	.word	0x00000000
	.align		4
        /*001c*/ 	.word	0xfffffffc


//--------------------- .text._Z6moduloPKiS0_Pi   --------------------------
	.section	.text._Z6moduloPKiS0_Pi,"ax",@progbits
	.align	128
        .global         _Z6moduloPKiS0_Pi
        .type           _Z6moduloPKiS0_Pi,@function
        .size           _Z6moduloPKiS0_Pi,(.L_x_4 - _Z6moduloPKiS0_Pi)
        .other          _Z6moduloPKiS0_Pi,@"STO_CUDA_ENTRY STV_DEFAULT"
_Z6moduloPKiS0_Pi:
.text._Z6moduloPKiS0_Pi:
[----:B------:R-:W-:Y:S01]  /*0000*/  LDC R1, c[0x0][0x37c] ;  /* 0x0000df00ff017b82 */ /* 0x000fe20000000800 */
[----:B------:R-:W0:Y:S07]  /*0010*/  S2R R5, SR_TID.X ;  /* 0x0000000000057919 */ /* 0x000e2e0000002100 */
[----:B------:R-:W0:Y:S01]  /*0020*/  S2UR UR6, SR_CTAID.X ;  /* 0x00000000000679c3 */ /* 0x000e220000002500 */
[----:B------:R-:W1:Y:S07]  /*0030*/  LDCU.64 UR4, c[0x0][0x358] ;  /* 0x00006b00ff0477ac */ /* 0x000e6e0008000a00 */
[----:B------:R-:W0:Y:S08]  /*0040*/  LDC R0, c[0x0][0x360] ;  /* 0x0000d800ff007b82 */ /* 0x000e300000000800 */
[----:B------:R-:W2:Y:S01]  /*0050*/  LDC.64 R2, c[0x0][0x388] ;  /* 0x0000e200ff027b82 */ /* 0x000ea20000000a00 */
[----:B0-----:R-:W-:-:S07]  /*0060*/  IMAD R0, R0, UR6, R5 ;  /* 0x0000000600007c24 */ /* 0x001fce000f8e0205 */
[----:B------:R-:W0:Y:S01]  /*0070*/  LDC.64 R4, c[0x0][0x380] ;  /* 0x0000e000ff047b82 */ /* 0x000e220000000a00 */
[----:B--2---:R-:W-:-:S06]  /*0080*/  IMAD.WIDE.U32 R2, R0, 0x4, R2 ;  /* 0x0000000400027825 */ /* 0x004fcc00078e0002 */
[----:B-1----:R-:W2:Y:S01]  /*0090*/  LDG.E R2, desc[UR4][R2.64] ;  /* 0x0000000402027981 */ /* 0x002ea2000c1e1900 */
[----:B0-----:R-:W-:-:S05]  /*00a0*/  IMAD.WIDE.U32 R4, R0, 0x4, R4 ;  /* 0x0000000400047825 */ /* 0x001fca00078e0004 */
[----:B------:R0:W3:Y:S01]  /*00b0*/  LDG.E R8, desc[UR4][R4.64] ;  /* 0x0000000404087981 */ /* 0x0000e2000c1e1900 */
[-C--:B--2---:R-:W-:Y:S02]  /*00c0*/  IABS R10, R2.reuse ;  /* 0x00000002000a7213 */ /* 0x084fe40000000000 */
[----:B0-----:R-:W-:Y:S02]  /*00d0*/  IABS R5, R2 ;  /* 0x0000000200057213 */ /* 0x001fe40000000000 */
[----:B------:R-:W0:Y:S01]  /*00e0*/  I2F.RP R9, R10 ;  /* 0x0000000a00097306 */ /* 0x000e220000209400 */
[----:B---3--:R-:W-:-:S07]  /*00f0*/  IABS R4, R8 ;  /* 0x0000000800047213 */ /* 0x008fce0000000000 */
[----:B0-----:R-:W0:Y:S01]  /*0100*/  MUFU.RCP R9, R9 ;  /* 0x0000000900097308 */ /* 0x001e220000001000 */
[----:B------:R-:W-:Y:S02]  /*0110*/  ISETP.GE.AND P2, PT, R8, RZ, PT ;  /* 0x000000ff0800720c */ /* 0x000fe40003f46270 */
[----:B0-----:R-:W-:-:S05]  /*0120*/  IADD3 R6, PT, PT, R9, 0xffffffe, RZ ;  /* 0x0ffffffe09067810 */ /* 0x001fca0007ffe0ff */
[----:B------:R0:W1:Y:S02]  /*0130*/  F2I.FTZ.U32.TRUNC.NTZ R7, R6 ;  /* 0x0000000600077305 */ /* 0x000064000021f000 */
[----:B0-----:R-:W-:Y:S01]  /*0140*/  IMAD.MOV.U32 R6, RZ, RZ, RZ ;  /* 0x000000ffff067224 */ /* 0x001fe200078e00ff */
[----:B-1----:R-:W-:-:S05]  /*0150*/  IADD3 R3, PT, PT, RZ, -R7, RZ ;  /* 0x80000007ff037210 */ /* 0x002fca0007ffe0ff */
[----:B------:R-:W-:-:S04]  /*0160*/  IMAD R3, R3, R10, RZ ;  /* 0x0000000a03037224 */ /* 0x000fc800078e02ff */
[----:B------:R-:W-:Y:S01]  /*0170*/  IMAD.HI.U32 R7, R7, R3, R6 ;  /* 0x0000000307077227 */ /* 0x000fe200078e0006 */
[----:B------:R-:W-:-:S05]  /*0180*/  IADD3 R3, PT, PT, RZ, -R5, RZ ;  /* 0x80000005ff037210 */ /* 0x000fca0007ffe0ff */
[----:B------:R-:W-:-:S04]  /*0190*/  IMAD.HI.U32 R7, R7, R4, RZ ;  /* 0x0000000407077227 */ /* 0x000fc800078e00ff */
[----:B------:R-:W-:Y:S02]  /*01a0*/  IMAD R7, R7, R3, R4 ;  /* 0x0000000307077224 */ /* 0x000fe400078e0204 */
[----:B------:R-:W0:Y:S03]  /*01b0*/  LDC.64 R4, c[0x0][0x390] ;  /* 0x0000e400ff047b82 */ /* 0x000e260000000a00 */
[----:B------:R-:W-:-:S13]  /*01c0*/  ISETP.GT.U32.AND P0, PT, R10, R7, PT ;  /* 0x000000070a00720c */ /* 0x000fda0003f04070 */
[----:B------:R-:W-:Y:S01]  /*01d0*/  @!P0 IMAD.IADD R7, R7, 0x1, -R10 ;  /* 0x0000000107078824 */ /* 0x000fe200078e0a0a */
[----:B------:R-:W-:-:S04]  /*01e0*/  ISETP.NE.AND P0, PT, R2, RZ, PT ;  /* 0x000000ff0200720c */ /* 0x000fc80003f05270 */
[----:B------:R-:W-:Y:S01]  /*01f0*/  ISETP.GT.U32.AND P1, PT, R10, R7, PT ;  /* 0x000000070a00720c */ /* 0x000fe20003f24070 */
[----:B0-----:R-:W-:-:S12]  /*0200*/  IMAD.WIDE.U32 R4, R0, 0x4, R4 ;  /* 0x0000000400047825 */ /* 0x001fd800078e0004 */
[----:B------:R-:W-:-:S05]  /*0210*/  @!P1 IADD3 R7, PT, PT, R7, -R10, RZ ;  /* 0x8000000a07079210 */ /* 0x000fca0007ffe0ff */
[----:B------:R-:W-:Y:S01]  /*0220*/  @!P2 IMAD.MOV R7, RZ, RZ, -R7 ;  /* 0x000000ffff07a224 */ /* 0x000fe200078e0a07 */
[----:B------:R-:W-:-:S05]  /*0230*/  @!P0 LOP3.LUT R7, RZ, R2, RZ, 0x33, !PT ;  /* 0x00000002ff078212 */ /* 0x000fca00078e33ff */
[----:B------:R-:W-:Y:S01]  /*0240*/  STG.E desc[UR4][R4.64], R7 ;  /* 0x0000000704007986 */ /* 0x000fe2000c101904 */
[----:B------:R-:W-:Y:S05]  /*0250*/  EXIT ;  /* 0x000000000000794d */ /* 0x000fea0003800000 */
.L_x_0:
[----:B------:R-:W-:-:S00]  /*0260*/  BRA `(.L_x_0) ;  /* 0xfffffffc00fc7947 */ /* 0x000fc0000383ffff */
[----:B------:R-:W-:-:S00]  /*0270*/  NOP ;  /* 0x0000000000007918 */ /* 0x000fc00000000000 */
        /* <DEDUP_REMOVED lines=8> */
.L_x_4:


//--------------------- .text._Z8multiplyPKiS0_Pi --------------------------
	.section	.text._Z8multiplyPKiS0_Pi,"ax",@progbits
	.align	128
        .global         _Z8multiplyPKiS0_Pi
        .type           _Z8multiplyPKiS0_Pi,@function
        .size           _Z8multiplyPKiS0_Pi,(.L_x_5 - _Z8multiplyPKiS0_Pi)
        .other          _Z8multiplyPKiS0_Pi,@"STO_CUDA_ENTRY STV_DEFAULT"
_Z8multiplyPKiS0_Pi:
.text._Z8multiplyPKiS0_Pi:
[----:B------:R-:W-:Y:S01]  /*0000*/  LDC R1, c[0x0][0x37c] ;  /* 0x0000df00ff017b82 */ /* 0x000fe20000000800 */
[----:B------:R-:W0:Y:S07]  /*0010*/  S2R R0, SR_TID.X ;  /* 0x0000000000007919 */ /* 0x000e2e0000002100 */
[----:B------:R-:W0:Y:S01]  /*0020*/  S2UR UR6, SR_CTAID.X ;  /* 0x00000000000679c3 */ /* 0x000e220000002500 */
[----:B------:R-:W1:Y:S07]  /*0030*/  LDCU.64 UR4, c[0x0][0x358] ;  /* 0x00006b00ff0477ac */ /* 0x000e6e0008000a00 */
[----:B------:R-:W0:Y:S08]  /*0040*/  LDC R9, c[0x0][0x360] ;  /* 0x0000d800ff097b82 */ /* 0x000e300000000800 */
[----:B------:R-:W2:Y:S08]  /*0050*/  LDC.64 R2, c[0x0][0x380] ;  /* 0x0000e000ff027b82 */ /* 0x000eb00000000a00 */
[----:B------:R-:W3:Y:S01]  /*0060*/  LDC.64 R4, c[0x0][0x388] ;  /* 0x0000e200ff047b82 */ /* 0x000ee20000000a00 */
[----:B0-----:R-:W-:-:S07]  /*0070*/  IMAD R9, R9, UR6, R0 ;  /* 0x0000000609097c24 */ /* 0x001fce000f8e0200 */
[----:B------:R-:W0:Y:S01]  /*0080*/  LDC.64 R6, c[0x0][0x390] ;  /* 0x0000e400ff067b82 */ /* 0x000e220000000a00 */
[----:B--2---:R-:W-:-:S06]  /*0090*/  IMAD.WIDE.U32 R2, R9, 0x4, R2 ;  /* 0x0000000409027825 */ /* 0x004fcc00078e0002 */
[----:B-1----:R-:W2:Y:S01]  /*00a0*/  LDG.E R2, desc[UR4][R2.64] ;  /* 0x0000000402027981 */ /* 0x002ea2000c1e1900 */
[----:B---3--:R-:W-:-:S06]  /*00b0*/  IMAD.WIDE.U32 R4, R9, 0x4, R4 ;  /* 0x0000000409047825 */ /* 0x008fcc00078e0004 */
[----:B------:R-:W2:Y:S01]  /*00c0*/  LDG.E R5, desc[UR4][R4.64] ;  /* 0x0000000404057981 */ /* 0x000ea2000c1e1900 */
[----:B0-----:R-:W-:-:S04]  /*00d0*/  IMAD.WIDE.U32 R6, R9, 0x4, R6 ;  /* 0x0000000409067825 */ /* 0x001fc800078e0006 */
[----:B--2---:R-:W-:-:S05]  /*00e0*/  IMAD R9, R2, R5, RZ ;  /* 0x0000000502097224 */ /* 0x004fca00078e02ff */
[----:B------:R-:W-:Y:S01]  /*00f0*/  STG.E desc[UR4][R6.64], R9 ;  /* 0x0000000906007986 */ /* 0x000fe2000c101904 */
[----:B------:R-:W-:Y:S05]  /*0100*/  EXIT ;  /* 0x000000000000794d */ /* 0x000fea0003800000 */
.L_x_1:
        /* <DEDUP_REMOVED lines=15> */
.L_x_5:


//--------------------- .text._Z8subtractPKiS0_Pi --------------------------
	.section	.text._Z8subtractPKiS0_Pi,"ax",@progbits
	.align	128
        .global         _Z8subtractPKiS0_Pi
        .type           _Z8subtractPKiS0_Pi,@function
        .size           _Z8subtractPKiS0_Pi,(.L_x_6 - _Z8subtractPKiS0_Pi)
        .other          _Z8subtractPKiS0_Pi,@"STO_CUDA_ENTRY STV_DEFAULT"
_Z8subtractPKiS0_Pi:
.text._Z8subtractPKiS0_Pi:
        /* <DEDUP_REMOVED lines=13> */
[----:B0-----:R-:W-:Y:S01]  /*00d0*/  IMAD.WIDE.U32 R6, R9, 0x4, R6 ;  /* 0x0000000409067825 */ /* 0x001fe200078e0006 */
[----:B--2---:R-:W-:-:S05]  /*00e0*/  IADD3 R9, PT, PT, R2, -R5, RZ ;  /* 0x8000000502097210 */ /* 0x004fca0007ffe0ff */
[----:B------:R-:W-:Y:S01]  /*00f0*/  STG.E desc[UR4][R6.64], R9 ;  /* 0x0000000906007986 */ /* 0x000fe2000c101904 */
[----:B------:R-:W-:Y:S05]  /*0100*/  EXIT ;  /* 0x000000000000794d */ /* 0x000fea0003800000 */
.L_x_2:
        /* <DEDUP_REMOVED lines=15> */
.L_x_6:


//--------------------- .text._Z3addPKiS0_Pi      --------------------------
	.section	.text._Z3addPKiS0_Pi,"ax",@progbits
	.align	128
        .global         _Z3addPKiS0_Pi
        .type           _Z3addPKiS0_Pi,@function
        .size           _Z3addPKiS0_Pi,(.L_x_7 - _Z3addPKiS0_Pi)
        .other          _Z3addPKiS0_Pi,@"STO_CUDA_ENTRY STV_DEFAULT"
_Z3addPKiS0_Pi:
.text._Z3addPKiS0_Pi:
        /* <DEDUP_REMOVED lines=14> */
[----:B--2---:R-:W-:-:S05]  /*00e0*/  IADD3 R9, PT, PT, R2, R5, RZ ;  /* 0x0000000502097210 */ /* 0x004fca0007ffe0ff */
[----:B------:R-:W-:Y:S01]  /*00f0*/  STG.E desc[UR4][R6.64], R9 ;  /* 0x0000000906007986 */ /* 0x000fe2000c101904 */
[----:B------:R-:W-:Y:S05]  /*0100*/  EXIT ;  /* 0x000000000000794d */ /* 0x000fea0003800000 */
.L_x_3:
        /* <DEDUP_REMOVED lines=15> */
.L_x_7:


//--------------------- .nv.shared.reserved.0     --------------------------
	.section	.nv.shared.reserved.0,"aw",@nobits
	.weak		__nv_reservedSMEM_offset_0_alias
	.size		__nv_reservedSMEM_offset_0_alias, 0, 64
	.other		__nv_reservedSMEM_offset_0_alias,@"STO_CUDA_RESERVED_SHARED STV_DEFAULT"
__nv_reservedSMEM_offset_0_alias:
	.zero		0
	.zero		64


//--------------------- .nv.constant0._Z6moduloPKiS0_Pi --------------------------
	.section	.nv.constant0._Z6moduloPKiS0_Pi,"a",@progbits
	.sectionflags	@""
	.align	4
.nv.constant0._Z6moduloPKiS0_Pi:
	.zero		920


//--------------------- .nv.constant0._Z8multiplyPKiS0_Pi --------------------------
	.section	.nv.constant0._Z8multiplyPKiS0_Pi,"a",@progbits
	.sectionflags	@""
	.align	4
.nv.constant0._Z8multiplyPKiS0_Pi:
	.zero		920


//--------------------- .nv.constant0._Z8subtractPKiS0_Pi --------------------------
	.section	.nv.constant0._Z8subtractPKiS0_Pi,"a",@progbits
	.sectionflags	@""
	.align	4
.nv.constant0._Z8subtractPKiS0_Pi:
	.zero		920


//--------------------- .nv.constant0._Z3addPKiS0_Pi --------------------------
	.section	.nv.constant0._Z3addPKiS0_Pi,"a",@progbits
	.sectionflags	@""
	.align	4
.nv.constant0._Z3addPKiS0_Pi:
	.zero		920


//--------------------- SYMBOLS --------------------------

	.type		.nv.reservedSmem.offset0,@object
	.size		.nv.reservedSmem.offset0,0x4
